//
// Generated by NVIDIA NVVM Compiler
//
// Compiler Build ID: CL-36424714
// Cuda compilation tools, release 13.0, V13.0.88
// Based on NVVM 20.0.0
//

.version 9.0
.target sm_100
.address_size 64

	// .globl	_Z1kPyii
// _ZZ1kPyiiE1s has been demoted

.visible .entry _Z1kPyii(
	.param .u64 .ptr .align 1 _Z1kPyii_param_0,
	.param .u32 _Z1kPyii_param_1,
	.param .u32 _Z1kPyii_param_2
)
{
	.reg .pred 	%p<5>;
	.reg .b32 	%r<24>;
	.reg .b64 	%rd<6>;
	// demoted variable
	.shared .align 4 .b8 _ZZ1kPyiiE1s[4096];
	ld.param.u64 	%rd2, [_Z1kPyii_param_0];
	ld.param.u32 	%r7, [_Z1kPyii_param_1];
	ld.param.u32 	%r8, [_Z1kPyii_param_2];
	setp.lt.s32 	%p1, %r8, 1;
	@%p1 bra 	$L__BB0_6;
	mov.u32 	%r10, %tid.x;
	mov.u32 	%r11, %ntid.x;
	mov.u32 	%r12, %ctaid.x;
	mad.lo.s32 	%r1, %r11, %r12, %r10;
	mov.u32 	%r13, %nctaid.x;
	mul.lo.s32 	%r2, %r13, %r11;
	cvta.to.global.u64 	%rd1, %rd2;
	mov.b32 	%r22, 0;
$L__BB0_2:
	setp.ge.s32 	%p2, %r1, %r7;
	@%p2 bra 	$L__BB0_5;
	mov.u32 	%r23, %r1;
$L__BB0_4:
	mul.wide.s32 	%rd3, %r23, 8;
	add.s64 	%rd4, %rd1, %rd3;
	ld.global.nc.u64 	%rd5, [%rd4];
	shr.s32 	%r14, %r23, 31;
	shr.u32 	%r15, %r14, 22;
	add.s32 	%r16, %r23, %r15;
	and.b32  	%r17, %r16, 1073740800;
	sub.s32 	%r18, %r23, %r17;
	shl.b32 	%r19, %r18, 2;
	mov.u32 	%r20, _ZZ1kPyiiE1s;
	add.s32 	%r21, %r20, %r19;
	st.volatile.shared.u32 	[%r21], %rd5;
	add.s32 	%r23, %r23, %r2;
	setp.lt.s32 	%p3, %r23, %r7;
	@%p3 bra 	$L__BB0_4;
$L__BB0_5:
	add.s32 	%r22, %r22, 1;
	setp.ne.s32 	%p4, %r22, %r8;
	@%p4 bra 	$L__BB0_2;
$L__BB0_6:
	ret;

}


// ===== COMPILED SASS (sm_100) =====

	.target	sm_100

	.elftype	@"ET_EXEC"


//--------------------- .note.nv.tkinfo           --------------------------
	.section	.note.nv.tkinfo,"",@"SHT_NOTE"
	.sectionflags	@"SHF_NOTE_NV_TKINFO"
	.tkinfo
        /*0018*/ 	.word	0x00000002
        /*0030*/ 	.string	""
        /*0030*/ 	.string	"ptxas"
        /*0030*/ 	.string	"Cuda compilation tools, release 13.0, V13.0.88"
        /*0030*/ 	.string	"Build cuda_13.0.r13.0/compiler.36424714_0"
        /*0030*/ 	.string	"-arch sm_100 -m 64 "



//--------------------- .note.nv.cuinfo           --------------------------
	.section	.note.nv.cuinfo,"",@"SHT_NOTE"
	.sectionflags	@"SHF_NOTE_NV_CUINFO"
        /*0018*/ 	.short	0x0002
        /*001a*/ 	.short	0x0064
        /*001c*/ 	.short	0x0082
	.zero		2


//--------------------- .nv.info                  --------------------------
	.section	.nv.info,"",@"SHT_CUDA_INFO"
	.align	4


	//----- nvinfo : EIATTR_REGCOUNT
	.align		4
        /*0000*/ 	.byte	0x04, 0x2f
        /*0002*/ 	.short	(.L_1 - .L_0)
	.align		4
.L_0:
        /*0004*/ 	.word	index@(_Z1kPyii)
        /*0008*/ 	.word	0x0000000e


	//----- nvinfo : EIATTR_FRAME_SIZE
	.align		4
.L_1:
        /*000c*/ 	.byte	0x04, 0x11
        /*000e*/ 	.short	(.L_3 - .L_2)
	.align		4
.L_2:
        /*0010*/ 	.word	index@(_Z1kPyii)
        /*0014*/ 	.word	0x00000000


	//----- nvinfo : EIATTR_MIN_STACK_SIZE
	.align		4
.L_3:
        /*0018*/ 	.byte	0x04, 0x12
        /*001a*/ 	.short	(.L_5 - .L_4)
	.align		4
.L_4:
        /*001c*/ 	.word	index@(_Z1kPyii)
        /*0020*/ 	.word	0x00000000
.L_5:


//--------------------- .nv.compat                --------------------------
	.section	.nv.compat,"",@"SHT_CUDA_COMPAT_INFO"
	.align	4
        /*0000*/ 	.byte	0x02, 0x09, 0x00, 0x00, 0x02, 0x02, 0x01, 0x00, 0x02, 0x05, 0x05, 0x00, 0x03, 0x07, 0x01, 0x01
        /*0010*/ 	.byte	0x02, 0x03, 0x00, 0x00, 0x02, 0x06, 0x01, 0x00, 0x04, 0x0b, 0x08, 0x00, 0x09, 0x00, 0x00, 0x00
        /*0020*/ 	.byte	0x00, 0x00, 0x00, 0x00


//--------------------- .nv.info._Z1kPyii         --------------------------
	.section	.nv.info._Z1kPyii,"",@"SHT_CUDA_INFO"
	.sectionflags	@""
	.align	4


	//----- nvinfo : EIATTR_CUDA_API_VERSION
	.align		4
        /*0000*/ 	.byte	0x04, 0x37
        /*0002*/ 	.short	(.L_7 - .L_6)
.L_6:
        /*0004*/ 	.word	0x00000082


	//----- nvinfo : EIATTR_KPARAM_INFO
	.align		4
.L_7:
        /*0008*/ 	.byte	0x04, 0x17
        /*000a*/ 	.short	(.L_9 - .L_8)
.L_8:
        /*000c*/ 	.word	0x00000000
        /*0010*/ 	.short	0x0002
        /*0012*/ 	.short	0x000c
        /*0014*/ 	.byte	0x00, 0xf0, 0x11, 0x00


	//----- nvinfo : EIATTR_KPARAM_INFO
	.align		4
.L_9:
        /*0018*/ 	.byte	0x04, 0x17
        /*001a*/ 	.short	(.L_11 - .L_10)
.L_10:
        /*001c*/ 	.word	0x00000000
        /*0020*/ 	.short	0x0001
        /*0022*/ 	.short	0x0008
        /*0024*/ 	.byte	0x00, 0xf0, 0x11, 0x00


	//----- nvinfo : EIATTR_KPARAM_INFO
	.align		4
.L_11:
        /*0028*/ 	.byte	0x04, 0x17
        /*002a*/ 	.short	(.L_13 - .L_12)
.L_12:
        /*002c*/ 	.word	0x00000000
        /*0030*/ 	.short	0x0000
        /*0032*/ 	.short	0x0000
        /*0034*/ 	.byte	0x00, 0xf5, 0x21, 0x00


	//----- nvinfo : EIATTR_SPARSE_MMA_MASK
	.align		4
.L_13:
        /*0038*/ 	.byte	0x03, 0x50
        /*003a*/ 	.short	0x0000


	//----- nvinfo : EIATTR_MAXREG_COUNT
	.align		4
        /*003c*/ 	.byte	0x03, 0x1b
        /*003e*/ 	.short	0x00ff


	//----- nvinfo : EIATTR_MERCURY_ISA_VERSION
	.align		4
        /*0040*/ 	.byte	0x03, 0x5f
        /*0042*/ 	.short	0x0101


	//----- nvinfo : EIATTR_VRC_CTA_INIT_COUNT
	.align		4
        /*0044*/ 	.byte	0x02, 0x4a
	.zero		1
	.zero		1


	//----- nvinfo : EIATTR_EXIT_INSTR_OFFSETS
	.align		4
        /*0048*/ 	.byte	0x04, 0x1c
        /*004a*/ 	.short	(.L_15 - .L_14)


	//   ....[0]....
.L_14:
        /*004c*/ 	.word	0x00000030


	//   ....[1]....
        /*0050*/ 	.word	0x00000240


	//----- nvinfo : EIATTR_CRS_STACK_SIZE
	.align		4
.L_15:
        /*0054*/ 	.byte	0x04, 0x1e
        /*0056*/ 	.short	(.L_17 - .L_16)
.L_16:
        /*0058*/ 	.word	0x00000000


	//----- nvinfo : EIATTR_CBANK_PARAM_SIZE
	.align		4
.L_17:
        /*005c*/ 	.byte	0x03, 0x19
        /*005e*/ 	.short	0x0010


	//----- nvinfo : EIATTR_PARAM_CBANK
	.align		4
        /*0060*/ 	.byte	0x04, 0x0a
        /*0062*/ 	.short	(.L_19 - .L_18)
	.align		4
.L_18:
        /*0064*/ 	.word	index@(.nv.constant0._Z1kPyii)
        /*0068*/ 	.short	0x0380
        /*006a*/ 	.short	0x0010


	//----- nvinfo : EIATTR_SW_WAR
	.align		4
.L_19:
        /*006c*/ 	.byte	0x04, 0x36
        /*006e*/ 	.short	(.L_21 - .L_20)
.L_20:
        /*0070*/ 	.word	0x00000008
.L_21:


//--------------------- .nv.callgraph             --------------------------
	.section	.nv.callgraph,"",@"SHT_CUDA_CALLGRAPH"
	.align	4
	.sectionentsize	8
	.align		4
        /*0000*/ 	.word	0x00000000
	.align		4
        /*0004*/ 	.word	0xffffffff
	.align		4
        /*0008*/ 	.word	0x00000000
	.align		4
        /*000c*/ 	.word	0xfffffffe
	.align		4
        /*0010*/ 	.word	0x00000000
	.align		4
        /*0014*/ 	.word	0xfffffffd
	.align		4
        /*0018*/ 	.word	0x00000000
	.align		4
        /*001c*/ 	.word	0xfffffffc


//--------------------- .text._Z1kPyii            --------------------------
	.section	.text._Z1kPyii,"ax",@progbits
	.align	128
        .global         _Z1kPyii
        .type           _Z1kPyii,@function
        .size           _Z1kPyii,(.L_x_5 - _Z1kPyii)
        .other          _Z1kPyii,@"STO_CUDA_ENTRY STV_DEFAULT"
_Z1kPyii:
.text._Z1kPyii:
[----:B------:R-:W-:Y:S08]  /*0000*/  LDC R1, c[0x0][0x37c] ;  /* 0x0000df00ff017b82 */ /* 0x000ff00000000800 */
[----:B------:R-:W0:Y:S02]  /*0010*/  LDC R0, c[0x0][0x38c] ;  /* 0x0000e300ff007b82 */ /* 0x000e240000000800 */
[----:B0-----:R-:W-:-:S13]  /*0020*/  ISETP.GE.AND P0, PT, R0, 0x1, PT ;  /* 0x000000010000780c */ /* 0x001fda0003f06270 */
[----:B------:R-:W-:Y:S05]  /*0030*/  @!P0 EXIT ;  /* 0x000000000000894d */ /* 0x000fea0003800000 */
[----:B------:R-:W0:Y:S01]  /*0040*/  S2R R0, SR_TID.X ;  /* 0x0000000000007919 */ /* 0x000e220000002100 */
[----:B------:R-:W1:Y:S01]  /*0050*/  LDCU UR4, c[0x0][0x360] ;  /* 0x00006c00ff0477ac */ /* 0x000e620008000800 */
[----:B------:R-:W0:Y:S01]  /*0060*/  S2R R3, SR_CTAID.X ;  /* 0x0000000000037919 */ /* 0x000e220000002500 */
[----:B------:R-:W1:Y:S01]  /*0070*/  LDCU UR5, c[0x0][0x370] ;  /* 0x00006e00ff0577ac */ /* 0x000e620008000800 */
[----:B------:R-:W2:Y:S01]  /*0080*/  LDCU.64 UR6, c[0x0][0x358] ;  /* 0x00006b00ff0677ac */ /* 0x000ea20008000a00 */
[----:B-1----:R-:W-:Y:S02]  /*0090*/  UIMAD UR5, UR4, UR5, URZ ;  /* 0x00000005040572a4 */ /* 0x002fe4000f8e02ff */
[----:B0-----:R-:W-:Y:S01]  /*00a0*/  IMAD R0, R3, UR4, R0 ;  /* 0x0000000403007c24 */ /* 0x001fe2000f8e0200 */
[----:B--2---:R-:W-:-:S09]  /*00b0*/  UMOV UR4, URZ ;  /* 0x000000ff00047c82 */ /* 0x004fd20008000000 */
.L_x_3:
[----:B0-----:R-:W0:Y:S01]  /*00c0*/  LDCU.64 UR8, c[0x0][0x388] ;  /* 0x00007100ff0877ac */ /* 0x001e220008000a00 */
[----:B------:R-:W-:Y:S01]  /*00d0*/  BSSY.RECONVERGENT B0, `(.L_x_0) ;  /* 0x0000015000007945 */ /* 0x000fe20003800200 */
[----:B------:R-:W-:Y:S01]  /*00e0*/  UIADD3 UR4, UPT, UPT, UR4, 0x1, URZ ;  /* 0x0000000104047890 */ /* 0x000fe2000fffe0ff */
[----:B0-----:R-:W-:-:S03]  /*00f0*/  ISETP.GE.AND P0, PT, R0, UR8, PT ;  /* 0x0000000800007c0c */ /* 0x001fc6000bf06270 */
[----:B------:R-:W-:-:S10]  /*0100*/  UISETP.NE.AND UP0, UPT, UR4, UR9, UPT ;  /* 0x000000090400728c */ /* 0x000fd4000bf05270 */
[----:B------:R-:W-:Y:S05]  /*0110*/  @P0 BRA `(.L_x_1) ;  /* 0x0000000000400947 */ /* 0x000fea0003800000 */
[----:B------:R-:W0:Y:S01]  /*0120*/  S2R R9, SR_CgaCtaId ;  /* 0x0000000000097919 */ /* 0x000e220000008800 */
[----:B------:R-:W1:Y:S01]  /*0130*/  LDC.64 R4, c[0x0][0x380] ;  /* 0x0000e000ff047b82 */ /* 0x000e620000000a00 */
[----:B------:R-:W-:Y:S01]  /*0140*/  MOV R2, 0x400 ;  /* 0x0000040000027802 */ /* 0x000fe20000000f00 */
[----:B------:R-:W-:-:S03]  /*0150*/  IMAD.MOV.U32 R7, RZ, RZ, R0 ;  /* 0x000000ffff077224 */ /* 0x000fc600078e0000 */
[----:B0-----:R-:W-:-:S07]  /*0160*/  LEA R9, R9, R2, 0x18 ;  /* 0x0000000209097211 */ /* 0x001fce00078ec0ff */
.L_x_2:
[----:B01----:R-:W-:-:S06]  /*0170*/  IMAD.WIDE R2, R7, 0x8, R4 ;  /* 0x0000000807027825 */ /* 0x003fcc00078e0204 */
[----:B------:R-:W2:Y:S01]  /*0180*/  LDG.E.CONSTANT R2, desc[UR6][R2.64] ;  /* 0x0000000602027981 */ /* 0x000ea2000c1e9900 */
[----:B------:R-:W-:-:S04]  /*0190*/  SHF.R.S32.HI R6, RZ, 0x1f, R7 ;  /* 0x0000001fff067819 */ /* 0x000fc80000011407 */
[----:B------:R-:W-:-:S04]  /*01a0*/  LEA.HI R6, R6, R7, RZ, 0xa ;  /* 0x0000000706067211 */ /* 0x000fc800078f50ff */
[----:B------:R-:W-:-:S05]  /*01b0*/  LOP3.LUT R6, R6, 0x3ffffc00, RZ, 0xc0, !PT ;  /* 0x3ffffc0006067812 */ /* 0x000fca00078ec0ff */
[C---:B------:R-:W-:Y:S02]  /*01c0*/  IMAD.IADD R6, R7.reuse, 0x1, -R6 ;  /* 0x0000000107067824 */ /* 0x040fe400078e0a06 */
[----:B------:R-:W-:Y:S02]  /*01d0*/  VIADD R7, R7, UR5 ;  /* 0x0000000507077c36 */ /* 0x000fe40008000000 */
[----:B------:R-:W-:-:S03]  /*01e0*/  IMAD R11, R6, 0x4, R9 ;  /* 0x00000004060b7824 */ /* 0x000fc600078e0209 */
[----:B------:R-:W-:Y:S02]  /*01f0*/  ISETP.GE.AND P0, PT, R7, UR8, PT ;  /* 0x0000000807007c0c */ /* 0x000fe4000bf06270 */
[----:B--2---:R0:W-:Y:S11]  /*0200*/  STS [R11], R2 ;  /* 0x000000020b007388 */ /* 0x0041f60000000800 */
[----:B------:R-:W-:Y:S05]  /*0210*/  @!P0 BRA `(.L_x_2) ;  /* 0xfffffffc00d48947 */ /* 0x000fea000383ffff */
.L_x_1:
[----:B------:R-:W-:Y:S05]  /*0220*/  BSYNC.RECONVERGENT B0 ;  /* 0x0000000000007941 */ /* 0x000fea0003800200 */
.L_x_0:
[----:B------:R-:W-:Y:S05]  /*0230*/  BRA.U UP0, `(.L_x_3) ;  /* 0xfffffffd00a07547 */ /* 0x000fea000b83ffff */
[----:B------:R-:W-:Y:S05]  /*0240*/  EXIT ;  /* 0x000000000000794d */ /* 0x000fea0003800000 */
.L_x_4:
[----:B------:R-:W-:-:S00]  /*0250*/  BRA `(.L_x_4) ;  /* 0xfffffffc00fc7947 */ /* 0x000fc0000383ffff */
[----:B------:R-:W-:-:S00]  /*0260*/  NOP ;  /* 0x0000000000007918 */ /* 0x000fc00000000000 */
        /* <DEDUP_REMOVED lines=9> */
.L_x_5:


//--------------------- .nv.shared._Z1kPyii       --------------------------
	.section	.nv.shared._Z1kPyii,"aw",@nobits
	.sectionflags	@""
	.align	4
.nv.shared._Z1kPyii:
	.zero		5120


//--------------------- .nv.shared.reserved.0     --------------------------
	.section	.nv.shared.reserved.0,"aw",@nobits
	.weak		__nv_reservedSMEM_offset_0_alias
	.size		__nv_reservedSMEM_offset_0_alias, 0, 64
	.other		__nv_reservedSMEM_offset_0_alias,@"STO_CUDA_RESERVED_SHARED STV_DEFAULT"
__nv_reservedSMEM_offset_0_alias:
	.zero		0
	.zero		64


//--------------------- .nv.constant0._Z1kPyii    --------------------------
	.section	.nv.constant0._Z1kPyii,"a",@progbits
	.sectionflags	@""
	.align	4
.nv.constant0._Z1kPyii:
	.zero		912


//--------------------- SYMBOLS --------------------------

	.type		.nv.reservedSmem.offset0,@object
	.size		.nv.reservedSmem.offset0,0x4
	.type		.nv.reservedSmem.cap,@object
	.size		.nv.reservedSmem.cap,0x4
